//
// Generated by NVIDIA NVVM Compiler
//
// Compiler Build ID: CL-36424714
// Cuda compilation tools, release 13.0, V13.0.88
// Based on NVVM 20.0.0
//

.version 9.0
.target sm_100
.address_size 64

	// .globl	axpy_f

.visible .entry axpy_f(
	.param .u64 axpy_f_param_0,
	.param .f32 axpy_f_param_1,
	.param .u64 .ptr .align 1 axpy_f_param_2,
	.param .u64 .ptr .align 1 axpy_f_param_3
)
{
	.reg .pred 	%p<3>;
	.reg .b32 	%r<7>;
	.reg .b32 	%f<5>;
	.reg .b64 	%rd<14>;

	ld.param.u64 	%rd7, [axpy_f_param_0];
	ld.param.f32 	%f1, [axpy_f_param_1];
	ld.param.u64 	%rd8, [axpy_f_param_2];
	ld.param.u64 	%rd9, [axpy_f_param_3];
	mov.u32 	%r2, %tid.x;
	mov.u32 	%r3, %ctaid.x;
	mov.u32 	%r1, %ntid.x;
	mad.lo.s32 	%r4, %r3, %r1, %r2;
	cvt.u64.u32 	%rd13, %r4;
	setp.le.u64 	%p1, %rd7, %rd13;
	@%p1 bra 	$L__BB0_3;
	mov.u32 	%r5, %nctaid.x;
	mul.lo.s32 	%r6, %r5, %r1;
	cvt.u64.u32 	%rd2, %r6;
	cvta.to.global.u64 	%rd3, %rd8;
	cvta.to.global.u64 	%rd4, %rd9;
$L__BB0_2:
	shl.b64 	%rd10, %rd13, 2;
	add.s64 	%rd11, %rd3, %rd10;
	ld.global.f32 	%f2, [%rd11];
	add.s64 	%rd12, %rd4, %rd10;
	ld.global.f32 	%f3, [%rd12];
	fma.rn.f32 	%f4, %f1, %f2, %f3;
	st.global.f32 	[%rd12], %f4;
	add.s64 	%rd13, %rd13, %rd2;
	setp.lt.u64 	%p2, %rd13, %rd7;
	@%p2 bra 	$L__BB0_2;
$L__BB0_3:
	ret;

}


// ===== COMPILED SASS (sm_100) =====

	.target	sm_100

	.elftype	@"ET_EXEC"


//--------------------- .note.nv.tkinfo           --------------------------
	.section	.note.nv.tkinfo,"",@"SHT_NOTE"
	.sectionflags	@"SHF_NOTE_NV_TKINFO"
	.tkinfo
        /*0018*/ 	.word	0x00000002
        /*0030*/ 	.string	""
        /*0030*/ 	.string	"ptxas"
        /*0030*/ 	.string	"Cuda compilation tools, release 13.0, V13.0.88"
        /*0030*/ 	.string	"Build cuda_13.0.r13.0/compiler.36424714_0"
        /*0030*/ 	.string	"-arch sm_100 -m 64 "



//--------------------- .note.nv.cuinfo           --------------------------
	.section	.note.nv.cuinfo,"",@"SHT_NOTE"
	.sectionflags	@"SHF_NOTE_NV_CUINFO"
        /*0018*/ 	.short	0x0002
        /*001a*/ 	.short	0x0064
        /*001c*/ 	.short	0x0082
	.zero		2


//--------------------- .nv.info                  --------------------------
	.section	.nv.info,"",@"SHT_CUDA_INFO"
	.align	4


	//----- nvinfo : EIATTR_REGCOUNT
	.align		4
        /*0000*/ 	.byte	0x04, 0x2f
        /*0002*/ 	.short	(.L_1 - .L_0)
	.align		4
.L_0:
        /*0004*/ 	.word	index@(axpy_f)
        /*0008*/ 	.word	0x0000000c


	//----- nvinfo : EIATTR_FRAME_SIZE
	.align		4
.L_1:
        /*000c*/ 	.byte	0x04, 0x11
        /*000e*/ 	.short	(.L_3 - .L_2)
	.align		4
.L_2:
        /*0010*/ 	.word	index@(axpy_f)
        /*0014*/ 	.word	0x00000000


	//----- nvinfo : EIATTR_MIN_STACK_SIZE
	.align		4
.L_3:
        /*0018*/ 	.byte	0x04, 0x12
        /*001a*/ 	.short	(.L_5 - .L_4)
	.align		4
.L_4:
        /*001c*/ 	.word	index@(axpy_f)
        /*0020*/ 	.word	0x00000000
.L_5:


//--------------------- .nv.compat                --------------------------
	.section	.nv.compat,"",@"SHT_CUDA_COMPAT_INFO"
	.align	4
        /*0000*/ 	.byte	0x02, 0x09, 0x00, 0x00, 0x02, 0x02, 0x01, 0x00, 0x02, 0x05, 0x05, 0x00, 0x03, 0x07, 0x01, 0x01
        /*0010*/ 	.byte	0x02, 0x03, 0x00, 0x00, 0x02, 0x06, 0x01, 0x00, 0x04, 0x0b, 0x08, 0x00, 0x09, 0x00, 0x00, 0x00
        /*0020*/ 	.byte	0x00, 0x00, 0x00, 0x00


//--------------------- .nv.info.axpy_f           --------------------------
	.section	.nv.info.axpy_f,"",@"SHT_CUDA_INFO"
	.sectionflags	@""
	.align	4


	//----- nvinfo : EIATTR_CUDA_API_VERSION
	.align		4
        /*0000*/ 	.byte	0x04, 0x37
        /*0002*/ 	.short	(.L_7 - .L_6)
.L_6:
        /*0004*/ 	.word	0x00000082


	//----- nvinfo : EIATTR_KPARAM_INFO
	.align		4
.L_7:
        /*0008*/ 	.byte	0x04, 0x17
        /*000a*/ 	.short	(.L_9 - .L_8)
.L_8:
        /*000c*/ 	.word	0x00000000
        /*0010*/ 	.short	0x0003
        /*0012*/ 	.short	0x0018
        /*0014*/ 	.byte	0x00, 0xf5, 0x21, 0x00


	//----- nvinfo : EIATTR_KPARAM_INFO
	.align		4
.L_9:
        /*0018*/ 	.byte	0x04, 0x17
        /*001a*/ 	.short	(.L_11 - .L_10)
.L_10:
        /*001c*/ 	.word	0x00000000
        /*0020*/ 	.short	0x0002
        /*0022*/ 	.short	0x0010
        /*0024*/ 	.byte	0x00, 0xf5, 0x21, 0x00


	//----- nvinfo : EIATTR_KPARAM_INFO
	.align		4
.L_11:
        /*0028*/ 	.byte	0x04, 0x17
        /*002a*/ 	.short	(.L_13 - .L_12)
.L_12:
        /*002c*/ 	.word	0x00000000
        /*0030*/ 	.short	0x0001
        /*0032*/ 	.short	0x0008
        /*0034*/ 	.byte	0x00, 0xf0, 0x11, 0x00


	//----- nvinfo : EIATTR_KPARAM_INFO
	.align		4
.L_13:
        /*0038*/ 	.byte	0x04, 0x17
        /*003a*/ 	.short	(.L_15 - .L_14)
.L_14:
        /*003c*/ 	.word	0x00000000
        /*0040*/ 	.short	0x0000
        /*0042*/ 	.short	0x0000
        /*0044*/ 	.byte	0x00, 0xf0, 0x21, 0x00


	//----- nvinfo : EIATTR_SPARSE_MMA_MASK
	.align		4
.L_15:
        /*0048*/ 	.byte	0x03, 0x50
        /*004a*/ 	.short	0x0000


	//----- nvinfo : EIATTR_MAXREG_COUNT
	.align		4
        /*004c*/ 	.byte	0x03, 0x1b
        /*004e*/ 	.short	0x00ff


	//----- nvinfo : EIATTR_MERCURY_ISA_VERSION
	.align		4
        /*0050*/ 	.byte	0x03, 0x5f
        /*0052*/ 	.short	0x0101


	//----- nvinfo : EIATTR_VRC_CTA_INIT_COUNT
	.align		4
        /*0054*/ 	.byte	0x02, 0x4a
	.zero		1
	.zero		1


	//----- nvinfo : EIATTR_EXIT_INSTR_OFFSETS
	.align		4
        /*0058*/ 	.byte	0x04, 0x1c
        /*005a*/ 	.short	(.L_17 - .L_16)


	//   ....[0]....
.L_16:
        /*005c*/ 	.word	0x00000080


	//   ....[1]....
        /*0060*/ 	.word	0x000001f0


	//----- nvinfo : EIATTR_CRS_STACK_SIZE
	.align		4
.L_17:
        /*0064*/ 	.byte	0x04, 0x1e
        /*0066*/ 	.short	(.L_19 - .L_18)
.L_18:
        /*0068*/ 	.word	0x00000000


	//----- nvinfo : EIATTR_CBANK_PARAM_SIZE
	.align		4
.L_19:
        /*006c*/ 	.byte	0x03, 0x19
        /*006e*/ 	.short	0x0020


	//----- nvinfo : EIATTR_PARAM_CBANK
	.align		4
        /*0070*/ 	.byte	0x04, 0x0a
        /*0072*/ 	.short	(.L_21 - .L_20)
	.align		4
.L_20:
        /*0074*/ 	.word	index@(.nv.constant0.axpy_f)
        /*0078*/ 	.short	0x0380
        /*007a*/ 	.short	0x0020


	//----- nvinfo : EIATTR_SW_WAR
	.align		4
.L_21:
        /*007c*/ 	.byte	0x04, 0x36
        /*007e*/ 	.short	(.L_23 - .L_22)
.L_22:
        /*0080*/ 	.word	0x00000008
.L_23:


//--------------------- .nv.callgraph             --------------------------
	.section	.nv.callgraph,"",@"SHT_CUDA_CALLGRAPH"
	.align	4
	.sectionentsize	8
	.align		4
        /*0000*/ 	.word	0x00000000
	.align		4
        /*0004*/ 	.word	0xffffffff
	.align		4
        /*0008*/ 	.word	0x00000000
	.align		4
        /*000c*/ 	.word	0xfffffffe
	.align		4
        /*0010*/ 	.word	0x00000000
	.align		4
        /*0014*/ 	.word	0xfffffffd
	.align		4
        /*0018*/ 	.word	0x00000000
	.align		4
        /*001c*/ 	.word	0xfffffffc


//--------------------- .text.axpy_f              --------------------------
	.section	.text.axpy_f,"ax",@progbits
	.align	128
        .global         axpy_f
        .type           axpy_f,@function
        .size           axpy_f,(.L_x_2 - axpy_f)
        .other          axpy_f,@"STO_CUDA_ENTRY STV_DEFAULT"
axpy_f:
.text.axpy_f:
[----:B------:R-:W-:Y:S01]  /*0000*/  LDC R1, c[0x0][0x37c] ;  /* 0x0000df00ff017b82 */ /* 0x000fe20000000800 */
[----:B------:R-:W0:Y:S07]  /*0010*/  S2R R0, SR_TID.X ;  /* 0x0000000000007919 */ /* 0x000e2e0000002100 */
[----:B------:R-:W0:Y:S01]  /*0020*/  S2UR UR4, SR_CTAID.X ;  /* 0x00000000000479c3 */ /* 0x000e220000002500 */
[----:B------:R-:W1:Y:S07]  /*0030*/  LDCU.64 UR8, c[0x0][0x380] ;  /* 0x00007000ff0877ac */ /* 0x000e6e0008000a00 */
[----:B------:R-:W0:Y:S02]  /*0040*/  LDC R3, c[0x0][0x360] ;  /* 0x0000d800ff037b82 */ /* 0x000e240000000800 */
[----:B0-----:R-:W-:-:S05]  /*0050*/  IMAD R0, R3, UR4, R0 ;  /* 0x0000000403007c24 */ /* 0x001fca000f8e0200 */
[----:B-1----:R-:W-:-:S04]  /*0060*/  ISETP.GE.U32.AND P0, PT, R0, UR8, PT ;  /* 0x0000000800007c0c */ /* 0x002fc8000bf06070 */
[----:B------:R-:W-:-:S13]  /*0070*/  ISETP.GE.U32.AND.EX P0, PT, RZ, UR9, PT, P0 ;  /* 0x00000009ff007c0c */ /* 0x000fda000bf06100 */
[----:B------:R-:W-:Y:S05]  /*0080*/  @P0 EXIT ;  /* 0x000000000000094d */ /* 0x000fea0003800000 */
[----:B------:R-:W0:Y:S01]  /*0090*/  LDCU UR4, c[0x0][0x370] ;  /* 0x00006e00ff0477ac */ /* 0x000e220008000800 */
[----:B------:R-:W-:Y:S02]  /*00a0*/  IMAD.MOV.U32 R9, RZ, RZ, R0 ;  /* 0x000000ffff097224 */ /* 0x000fe400078e0000 */
[----:B------:R-:W-:Y:S01]  /*00b0*/  IMAD.MOV.U32 R6, RZ, RZ, RZ ;  /* 0x000000ffff067224 */ /* 0x000fe200078e00ff */
[----:B------:R-:W1:Y:S01]  /*00c0*/  LDCU.64 UR6, c[0x0][0x358] ;  /* 0x00006b00ff0677ac */ /* 0x000e620008000a00 */
[----:B------:R-:W2:Y:S01]  /*00d0*/  LDCU UR5, c[0x0][0x388] ;  /* 0x00007100ff0577ac */ /* 0x000ea20008000800 */
[----:B------:R-:W3:Y:S01]  /*00e0*/  LDCU.128 UR12, c[0x0][0x390] ;  /* 0x00007200ff0c77ac */ /* 0x000ee20008000c00 */
[----:B0-----:R-:W-:-:S07]  /*00f0*/  IMAD R0, R3, UR4, RZ ;  /* 0x0000000403007c24 */ /* 0x001fce000f8e02ff */
.L_x_0:
[C---:B0-----:R-:W-:Y:S01]  /*0100*/  IMAD.SHL.U32 R2, R9.reuse, 0x4, RZ ;  /* 0x0000000409027824 */ /* 0x041fe200078e00ff */
[----:B------:R-:W-:-:S04]  /*0110*/  SHF.L.U64.HI R3, R9, 0x2, R6 ;  /* 0x0000000209037819 */ /* 0x000fc80000010206 */
[C---:B---3--:R-:W-:Y:S02]  /*0120*/  IADD3 R4, P0, PT, R2.reuse, UR12, RZ ;  /* 0x0000000c02047c10 */ /* 0x048fe4000ff1e0ff */
[----:B------:R-:W-:Y:S02]  /*0130*/  IADD3 R2, P1, PT, R2, UR14, RZ ;  /* 0x0000000e02027c10 */ /* 0x000fe4000ff3e0ff */
[C---:B------:R-:W-:Y:S02]  /*0140*/  IADD3.X R5, PT, PT, R3.reuse, UR13, RZ, P0, !PT ;  /* 0x0000000d03057c10 */ /* 0x040fe400087fe4ff */
[----:B------:R-:W-:-:S03]  /*0150*/  IADD3.X R3, PT, PT, R3, UR15, RZ, P1, !PT ;  /* 0x0000000f03037c10 */ /* 0x000fc60008ffe4ff */
[----:B-1----:R-:W2:Y:S04]  /*0160*/  LDG.E R4, desc[UR6][R4.64] ;  /* 0x0000000604047981 */ /* 0x002ea8000c1e1900 */
[----:B------:R-:W2:Y:S01]  /*0170*/  LDG.E R7, desc[UR6][R2.64] ;  /* 0x0000000602077981 */ /* 0x000ea2000c1e1900 */
[----:B------:R-:W-:-:S05]  /*0180*/  IADD3 R9, P0, PT, R0, R9, RZ ;  /* 0x0000000900097210 */ /* 0x000fca0007f1e0ff */
[----:B------:R-:W-:Y:S01]  /*0190*/  IMAD.X R6, RZ, RZ, R6, P0 ;  /* 0x000000ffff067224 */ /* 0x000fe200000e0606 */
[----:B------:R-:W-:-:S04]  /*01a0*/  ISETP.GE.U32.AND P0, PT, R9, UR8, PT ;  /* 0x0000000809007c0c */ /* 0x000fc8000bf06070 */
[----:B------:R-:W-:Y:S01]  /*01b0*/  ISETP.GE.U32.AND.EX P0, PT, R6, UR9, PT, P0 ;  /* 0x0000000906007c0c */ /* 0x000fe2000bf06100 */
[----:B--2---:R-:W-:-:S05]  /*01c0*/  FFMA R7, R4, UR5, R7 ;  /* 0x0000000504077c23 */ /* 0x004fca0008000007 */
[----:B------:R0:W-:Y:S07]  /*01d0*/  STG.E desc[UR6][R2.64], R7 ;  /* 0x0000000702007986 */ /* 0x0001ee000c101906 */
[----:B------:R-:W-:Y:S05]  /*01e0*/  @!P0 BRA `(.L_x_0) ;  /* 0xfffffffc00c48947 */ /* 0x000fea000383ffff */
[----:B------:R-:W-:Y:S05]  /*01f0*/  EXIT ;  /* 0x000000000000794d */ /* 0x000fea0003800000 */
.L_x_1:
[----:B------:R-:W-:-:S00]  /*0200*/  BRA `(.L_x_1) ;  /* 0xfffffffc00fc7947 */ /* 0x000fc0000383ffff */
[----:B------:R-:W-:-:S00]  /*0210*/  NOP ;  /* 0x0000000000007918 */ /* 0x000fc00000000000 */
        /* <DEDUP_REMOVED lines=14> */
.L_x_2:


//--------------------- .nv.shared.reserved.0     --------------------------
	.section	.nv.shared.reserved.0,"aw",@nobits
	.weak		__nv_reservedSMEM_offset_0_alias
	.size		__nv_reservedSMEM_offset_0_alias, 0, 64
	.other		__nv_reservedSMEM_offset_0_alias,@"STO_CUDA_RESERVED_SHARED STV_DEFAULT"
__nv_reservedSMEM_offset_0_alias:
	.zero		0
	.zero		64


//--------------------- .nv.constant0.axpy_f      --------------------------
	.section	.nv.constant0.axpy_f,"a",@progbits
	.sectionflags	@""
	.align	4
.nv.constant0.axpy_f:
	.zero		928


//--------------------- SYMBOLS --------------------------

	.type		.nv.reservedSmem.offset0,@object
	.size		.nv.reservedSmem.offset0,0x4
